//
// Generated by NVIDIA NVVM Compiler
//
// Compiler Build ID: CL-36424714
// Cuda compilation tools, release 13.0, V13.0.88
// Based on NVVM 20.0.0
//

.version 9.0
.target sm_100
.address_size 64

	// .globl	_Z9transposePKfPfii

.visible .entry _Z9transposePKfPfii(
	.param .u64 .ptr .align 1 _Z9transposePKfPfii_param_0,
	.param .u64 .ptr .align 1 _Z9transposePKfPfii_param_1,
	.param .u32 _Z9transposePKfPfii_param_2,
	.param .u32 _Z9transposePKfPfii_param_3
)
{
	.reg .b32 	%r<13>;
	.reg .b32 	%f<2>;
	.reg .b64 	%rd<9>;

	ld.param.u64 	%rd1, [_Z9transposePKfPfii_param_0];
	ld.param.u64 	%rd2, [_Z9transposePKfPfii_param_1];
	ld.param.u32 	%r1, [_Z9transposePKfPfii_param_2];
	ld.param.u32 	%r2, [_Z9transposePKfPfii_param_3];
	cvta.to.global.u64 	%rd3, %rd2;
	cvta.to.global.u64 	%rd4, %rd1;
	mov.u32 	%r3, %ctaid.x;
	mov.u32 	%r4, %ntid.x;
	mov.u32 	%r5, %tid.x;
	mad.lo.s32 	%r6, %r3, %r4, %r5;
	mov.u32 	%r7, %ctaid.y;
	mov.u32 	%r8, %ntid.y;
	mov.u32 	%r9, %tid.y;
	mad.lo.s32 	%r10, %r7, %r8, %r9;
	mad.lo.s32 	%r11, %r2, %r6, %r10;
	mad.lo.s32 	%r12, %r1, %r10, %r6;
	mul.wide.s32 	%rd5, %r11, 4;
	add.s64 	%rd6, %rd4, %rd5;
	ld.global.f32 	%f1, [%rd6];
	mul.wide.s32 	%rd7, %r12, 4;
	add.s64 	%rd8, %rd3, %rd7;
	st.global.f32 	[%rd8], %f1;
	ret;

}
	// .globl	_Z11init_matrixPf
.visible .entry _Z11init_matrixPf(
	.param .u64 .ptr .align 1 _Z11init_matrixPf_param_0
)
{
	.reg .b32 	%r<11>;
	.reg .b32 	%f<2>;
	.reg .b64 	%rd<5>;

	ld.param.u64 	%rd1, [_Z11init_matrixPf_param_0];
	cvta.to.global.u64 	%rd2, %rd1;
	mov.u32 	%r1, %tid.x;
	mov.u32 	%r2, %ntid.x;
	mov.u32 	%r3, %ctaid.x;
	mov.u32 	%r4, %tid.y;
	mov.u32 	%r5, %ntid.y;
	mov.u32 	%r6, %ctaid.y;
	mad.lo.s32 	%r7, %r5, %r6, %r4;
	mov.u32 	%r8, %nctaid.x;
	mad.lo.s32 	%r9, %r7, %r8, %r3;
	mad.lo.s32 	%r10, %r9, %r2, %r1;
	cvt.rn.f32.s32 	%f1, %r10;
	mul.wide.s32 	%rd3, %r10, 4;
	add.s64 	%rd4, %rd2, %rd3;
	st.global.f32 	[%rd4], %f1;
	ret;

}


// ===== COMPILED SASS (sm_100) =====

	.target	sm_100

	.elftype	@"ET_EXEC"


//--------------------- .note.nv.tkinfo           --------------------------
	.section	.note.nv.tkinfo,"",@"SHT_NOTE"
	.sectionflags	@"SHF_NOTE_NV_TKINFO"
	.tkinfo
        /*0018*/ 	.word	0x00000002
        /*0030*/ 	.string	""
        /*0030*/ 	.string	"ptxas"
        /*0030*/ 	.string	"Cuda compilation tools, release 13.0, V13.0.88"
        /*0030*/ 	.string	"Build cuda_13.0.r13.0/compiler.36424714_0"
        /*0030*/ 	.string	"-arch sm_100 -m 64 "



//--------------------- .note.nv.cuinfo           --------------------------
	.section	.note.nv.cuinfo,"",@"SHT_NOTE"
	.sectionflags	@"SHF_NOTE_NV_CUINFO"
        /*0018*/ 	.short	0x0002
        /*001a*/ 	.short	0x0064
        /*001c*/ 	.short	0x0082
	.zero		2


//--------------------- .nv.info                  --------------------------
	.section	.nv.info,"",@"SHT_CUDA_INFO"
	.align	4


	//----- nvinfo : EIATTR_REGCOUNT
	.align		4
        /*0000*/ 	.byte	0x04, 0x2f
        /*0002*/ 	.short	(.L_1 - .L_0)
	.align		4
.L_0:
        /*0004*/ 	.word	index@(_Z9transposePKfPfii)
        /*0008*/ 	.word	0x0000000a


	//----- nvinfo : EIATTR_FRAME_SIZE
	.align		4
.L_1:
        /*000c*/ 	.byte	0x04, 0x11
        /*000e*/ 	.short	(.L_3 - .L_2)
	.align		4
.L_2:
        /*0010*/ 	.word	index@(_Z9transposePKfPfii)
        /*0014*/ 	.word	0x00000000


	//----- nvinfo : EIATTR_REGCOUNT
	.align		4
.L_3:
        /*0018*/ 	.byte	0x04, 0x2f
        /*001a*/ 	.short	(.L_5 - .L_4)
	.align		4
.L_4:
        /*001c*/ 	.word	index@(_Z11init_matrixPf)
        /*0020*/ 	.word	0x0000000c


	//----- nvinfo : EIATTR_FRAME_SIZE
	.align		4
.L_5:
        /*0024*/ 	.byte	0x04, 0x11
        /*0026*/ 	.short	(.L_7 - .L_6)
	.align		4
.L_6:
        /*0028*/ 	.word	index@(_Z11init_matrixPf)
        /*002c*/ 	.word	0x00000000


	//----- nvinfo : EIATTR_MIN_STACK_SIZE
	.align		4
.L_7:
        /*0030*/ 	.byte	0x04, 0x12
        /*0032*/ 	.short	(.L_9 - .L_8)
	.align		4
.L_8:
        /*0034*/ 	.word	index@(_Z11init_matrixPf)
        /*0038*/ 	.word	0x00000000


	//----- nvinfo : EIATTR_MIN_STACK_SIZE
	.align		4
.L_9:
        /*003c*/ 	.byte	0x04, 0x12
        /*003e*/ 	.short	(.L_11 - .L_10)
	.align		4
.L_10:
        /*0040*/ 	.word	index@(_Z9transposePKfPfii)
        /*0044*/ 	.word	0x00000000
.L_11:


//--------------------- .nv.compat                --------------------------
	.section	.nv.compat,"",@"SHT_CUDA_COMPAT_INFO"
	.align	4
        /*0000*/ 	.byte	0x02, 0x09, 0x00, 0x00, 0x02, 0x02, 0x01, 0x00, 0x02, 0x05, 0x05, 0x00, 0x03, 0x07, 0x01, 0x01
        /*0010*/ 	.byte	0x02, 0x03, 0x00, 0x00, 0x02, 0x06, 0x01, 0x00, 0x04, 0x0b, 0x08, 0x00, 0x09, 0x00, 0x00, 0x00
        /*0020*/ 	.byte	0x00, 0x00, 0x00, 0x00


//--------------------- .nv.info._Z11init_matrixPf --------------------------
	.section	.nv.info._Z11init_matrixPf,"",@"SHT_CUDA_INFO"
	.sectionflags	@""
	.align	4


	//----- nvinfo : EIATTR_CUDA_API_VERSION
	.align		4
        /*0000*/ 	.byte	0x04, 0x37
        /*0002*/ 	.short	(.L_13 - .L_12)
.L_12:
        /*0004*/ 	.word	0x00000082


	//----- nvinfo : EIATTR_KPARAM_INFO
	.align		4
.L_13:
        /*0008*/ 	.byte	0x04, 0x17
        /*000a*/ 	.short	(.L_15 - .L_14)
.L_14:
        /*000c*/ 	.word	0x00000000
        /*0010*/ 	.short	0x0000
        /*0012*/ 	.short	0x0000
        /*0014*/ 	.byte	0x00, 0xf5, 0x21, 0x00


	//----- nvinfo : EIATTR_SPARSE_MMA_MASK
	.align		4
.L_15:
        /*0018*/ 	.byte	0x03, 0x50
        /*001a*/ 	.short	0x0000


	//----- nvinfo : EIATTR_MAXREG_COUNT
	.align		4
        /*001c*/ 	.byte	0x03, 0x1b
        /*001e*/ 	.short	0x00ff


	//----- nvinfo : EIATTR_MERCURY_ISA_VERSION
	.align		4
        /*0020*/ 	.byte	0x03, 0x5f
        /*0022*/ 	.short	0x0101


	//----- nvinfo : EIATTR_VRC_CTA_INIT_COUNT
	.align		4
        /*0024*/ 	.byte	0x02, 0x4a
	.zero		1
	.zero		1


	//----- nvinfo : EIATTR_EXIT_INSTR_OFFSETS
	.align		4
        /*0028*/ 	.byte	0x04, 0x1c
        /*002a*/ 	.short	(.L_17 - .L_16)


	//   ....[0]....
.L_16:
        /*002c*/ 	.word	0x00000100


	//----- nvinfo : EIATTR_CBANK_PARAM_SIZE
	.align		4
.L_17:
        /*0030*/ 	.byte	0x03, 0x19
        /*0032*/ 	.short	0x0008


	//----- nvinfo : EIATTR_PARAM_CBANK
	.align		4
        /*0034*/ 	.byte	0x04, 0x0a
        /*0036*/ 	.short	(.L_19 - .L_18)
	.align		4
.L_18:
        /*0038*/ 	.word	index@(.nv.constant0._Z11init_matrixPf)
        /*003c*/ 	.short	0x0380
        /*003e*/ 	.short	0x0008


	//----- nvinfo : EIATTR_SW_WAR
	.align		4
.L_19:
        /*0040*/ 	.byte	0x04, 0x36
        /*0042*/ 	.short	(.L_21 - .L_20)
.L_20:
        /*0044*/ 	.word	0x00000008
.L_21:


//--------------------- .nv.info._Z9transposePKfPfii --------------------------
	.section	.nv.info._Z9transposePKfPfii,"",@"SHT_CUDA_INFO"
	.sectionflags	@""
	.align	4


	//----- nvinfo : EIATTR_CUDA_API_VERSION
	.align		4
        /*0000*/ 	.byte	0x04, 0x37
        /*0002*/ 	.short	(.L_23 - .L_22)
.L_22:
        /*0004*/ 	.word	0x00000082


	//----- nvinfo : EIATTR_KPARAM_INFO
	.align		4
.L_23:
        /*0008*/ 	.byte	0x04, 0x17
        /*000a*/ 	.short	(.L_25 - .L_24)
.L_24:
        /*000c*/ 	.word	0x00000000
        /*0010*/ 	.short	0x0003
        /*0012*/ 	.short	0x0014
        /*0014*/ 	.byte	0x00, 0xf0, 0x11, 0x00


	//----- nvinfo : EIATTR_KPARAM_INFO
	.align		4
.L_25:
        /*0018*/ 	.byte	0x04, 0x17
        /*001a*/ 	.short	(.L_27 - .L_26)
.L_26:
        /*001c*/ 	.word	0x00000000
        /*0020*/ 	.short	0x0002
        /*0022*/ 	.short	0x0010
        /*0024*/ 	.byte	0x00, 0xf0, 0x11, 0x00


	//----- nvinfo : EIATTR_KPARAM_INFO
	.align		4
.L_27:
        /*0028*/ 	.byte	0x04, 0x17
        /*002a*/ 	.short	(.L_29 - .L_28)
.L_28:
        /*002c*/ 	.word	0x00000000
        /*0030*/ 	.short	0x0001
        /*0032*/ 	.short	0x0008
        /*0034*/ 	.byte	0x00, 0xf5, 0x21, 0x00


	//----- nvinfo : EIATTR_KPARAM_INFO
	.align		4
.L_29:
        /*0038*/ 	.byte	0x04, 0x17
        /*003a*/ 	.short	(.L_31 - .L_30)
.L_30:
        /*003c*/ 	.word	0x00000000
        /*0040*/ 	.short	0x0000
        /*0042*/ 	.short	0x0000
        /*0044*/ 	.byte	0x00, 0xf5, 0x21, 0x00


	//----- nvinfo : EIATTR_SPARSE_MMA_MASK
	.align		4
.L_31:
        /*0048*/ 	.byte	0x03, 0x50
        /*004a*/ 	.short	0x0000


	//----- nvinfo : EIATTR_MAXREG_COUNT
	.align		4
        /*004c*/ 	.byte	0x03, 0x1b
        /*004e*/ 	.short	0x00ff


	//----- nvinfo : EIATTR_MERCURY_ISA_VERSION
	.align		4
        /*0050*/ 	.byte	0x03, 0x5f
        /*0052*/ 	.short	0x0101


	//----- nvinfo : EIATTR_VRC_CTA_INIT_COUNT
	.align		4
        /*0054*/ 	.byte	0x02, 0x4a
	.zero		1
	.zero		1


	//----- nvinfo : EIATTR_EXIT_INSTR_OFFSETS
	.align		4
        /*0058*/ 	.byte	0x04, 0x1c
        /*005a*/ 	.short	(.L_33 - .L_32)


	//   ....[0]....
.L_32:
        /*005c*/ 	.word	0x00000130


	//----- nvinfo : EIATTR_CBANK_PARAM_SIZE
	.align		4
.L_33:
        /*0060*/ 	.byte	0x03, 0x19
        /*0062*/ 	.short	0x0018


	//----- nvinfo : EIATTR_PARAM_CBANK
	.align		4
        /*0064*/ 	.byte	0x04, 0x0a
        /*0066*/ 	.short	(.L_35 - .L_34)
	.align		4
.L_34:
        /*0068*/ 	.word	index@(.nv.constant0._Z9transposePKfPfii)
        /*006c*/ 	.short	0x0380
        /*006e*/ 	.short	0x0018


	//----- nvinfo : EIATTR_SW_WAR
	.align		4
.L_35:
        /*0070*/ 	.byte	0x04, 0x36
        /*0072*/ 	.short	(.L_37 - .L_36)
.L_36:
        /*0074*/ 	.word	0x00000008
.L_37:


//--------------------- .nv.callgraph             --------------------------
	.section	.nv.callgraph,"",@"SHT_CUDA_CALLGRAPH"
	.align	4
	.sectionentsize	8
	.align		4
        /*0000*/ 	.word	0x00000000
	.align		4
        /*0004*/ 	.word	0xffffffff
	.align		4
        /*0008*/ 	.word	0x00000000
	.align		4
        /*000c*/ 	.word	0xfffffffe
	.align		4
        /*0010*/ 	.word	0x00000000
	.align		4
        /*0014*/ 	.word	0xfffffffd
	.align		4
        /*0018*/ 	.word	0x00000000
	.align		4
        /*001c*/ 	.word	0xfffffffc


//--------------------- .text._Z11init_matrixPf   --------------------------
	.section	.text._Z11init_matrixPf,"ax",@progbits
	.align	128
        .global         _Z11init_matrixPf
        .type           _Z11init_matrixPf,@function
        .size           _Z11init_matrixPf,(.L_x_2 - _Z11init_matrixPf)
        .other          _Z11init_matrixPf,@"STO_CUDA_ENTRY STV_DEFAULT"
_Z11init_matrixPf:
.text._Z11init_matrixPf:
[----:B------:R-:W-:Y:S01]  /*0000*/  LDC R1, c[0x0][0x37c] ;  /* 0x0000df00ff017b82 */ /* 0x000fe20000000800 */
[----:B------:R-:W0:Y:S01]  /*0010*/  S2R R0, SR_TID.Y ;  /* 0x0000000000007919 */ /* 0x000e220000002200 */
[----:B------:R-:W1:Y:S06]  /*0020*/  LDCU UR6, c[0x0][0x360] ;  /* 0x00006c00ff0677ac */ /* 0x000e6c0008000800 */
[----:B------:R-:W2:Y:S01]  /*0030*/  S2UR UR7, SR_CTAID.X ;  /* 0x00000000000779c3 */ /* 0x000ea20000002500 */
[----:B------:R-:W0:Y:S01]  /*0040*/  S2R R7, SR_CTAID.Y ;  /* 0x0000000000077919 */ /* 0x000e220000002600 */
[----:B------:R-:W0:Y:S01]  /*0050*/  LDCU UR4, c[0x0][0x364] ;  /* 0x00006c80ff0477ac */ /* 0x000e220008000800 */
[----:B------:R-:W1:Y:S05]  /*0060*/  S2R R5, SR_TID.X ;  /* 0x0000000000057919 */ /* 0x000e6a0000002100 */
[----:B------:R-:W2:Y:S08]  /*0070*/  LDC R9, c[0x0][0x370] ;  /* 0x0000dc00ff097b82 */ /* 0x000eb00000000800 */
[----:B------:R-:W3:Y:S01]  /*0080*/  LDC.64 R2, c[0x0][0x380] ;  /* 0x0000e000ff027b82 */ /* 0x000ee20000000a00 */
[----:B0-----:R-:W-:Y:S01]  /*0090*/  IMAD R0, R7, UR4, R0 ;  /* 0x0000000407007c24 */ /* 0x001fe2000f8e0200 */
[----:B------:R-:W0:Y:S03]  /*00a0*/  LDCU.64 UR4, c[0x0][0x358] ;  /* 0x00006b00ff0477ac */ /* 0x000e260008000a00 */
[----:B--2---:R-:W-:-:S04]  /*00b0*/  IMAD R0, R0, R9, UR7 ;  /* 0x0000000700007e24 */ /* 0x004fc8000f8e0209 */
[----:B-1----:R-:W-:-:S04]  /*00c0*/  IMAD R5, R0, UR6, R5 ;  /* 0x0000000600057c24 */ /* 0x002fc8000f8e0205 */
[----:B---3--:R-:W-:Y:S01]  /*00d0*/  IMAD.WIDE R2, R5, 0x4, R2 ;  /* 0x0000000405027825 */ /* 0x008fe200078e0202 */
[----:B------:R-:W-:-:S05]  /*00e0*/  I2FP.F32.S32 R5, R5 ;  /* 0x0000000500057245 */ /* 0x000fca0000201400 */
[----:B0-----:R-:W-:Y:S01]  /*00f0*/  STG.E desc[UR4][R2.64], R5 ;  /* 0x0000000502007986 */ /* 0x001fe2000c101904 */
[----:B------:R-:W-:Y:S05]  /*0100*/  EXIT ;  /* 0x000000000000794d */ /* 0x000fea0003800000 */
.L_x_0:
[----:B------:R-:W-:-:S00]  /*0110*/  BRA `(.L_x_0) ;  /* 0xfffffffc00fc7947 */ /* 0x000fc0000383ffff */
[----:B------:R-:W-:-:S00]  /*0120*/  NOP ;  /* 0x0000000000007918 */ /* 0x000fc00000000000 */
        /* <DEDUP_REMOVED lines=13> */
.L_x_2:


//--------------------- .text._Z9transposePKfPfii --------------------------
	.section	.text._Z9transposePKfPfii,"ax",@progbits
	.align	128
        .global         _Z9transposePKfPfii
        .type           _Z9transposePKfPfii,@function
        .size           _Z9transposePKfPfii,(.L_x_3 - _Z9transposePKfPfii)
        .other          _Z9transposePKfPfii,@"STO_CUDA_ENTRY STV_DEFAULT"
_Z9transposePKfPfii:
.text._Z9transposePKfPfii:
[----:B------:R-:W-:Y:S01]  /*0000*/  LDC R1, c[0x0][0x37c] ;  /* 0x0000df00ff017b82 */ /* 0x000fe20000000800 */
[----:B------:R-:W0:Y:S07]  /*0010*/  S2R R5, SR_TID.X ;  /* 0x0000000000057919 */ /* 0x000e2e0000002100 */
[----:B------:R-:W0:Y:S01]  /*0020*/  LDC R0, c[0x0][0x360] ;  /* 0x0000d800ff007b82 */ /* 0x000e220000000800 */
[----:B------:R-:W1:Y:S01]  /*0030*/  LDCU.64 UR8, c[0x0][0x390] ;  /* 0x00007200ff0877ac */ /* 0x000e620008000a00 */
[----:B------:R-:W2:Y:S01]  /*0040*/  S2R R4, SR_TID.Y ;  /* 0x0000000000047919 */ /* 0x000ea20000002200 */
[----:B------:R-:W3:Y:S05]  /*0050*/  LDCU.64 UR4, c[0x0][0x358] ;  /* 0x00006b00ff0477ac */ /* 0x000eea0008000a00 */
[----:B------:R-:W0:Y:S08]  /*0060*/  S2UR UR6, SR_CTAID.X ;  /* 0x00000000000679c3 */ /* 0x000e300000002500 */
[----:B------:R-:W2:Y:S08]  /*0070*/  S2UR UR7, SR_CTAID.Y ;  /* 0x00000000000779c3 */ /* 0x000eb00000002600 */
[----:B------:R-:W2:Y:S08]  /*0080*/  LDC R7, c[0x0][0x364] ;  /* 0x0000d900ff077b82 */ /* 0x000eb00000000800 */
[----:B------:R-:W4:Y:S01]  /*0090*/  LDC.64 R2, c[0x0][0x380] ;  /* 0x0000e000ff027b82 */ /* 0x000f220000000a00 */
[----:B0-----:R-:W-:-:S02]  /*00a0*/  IMAD R0, R0, UR6, R5 ;  /* 0x0000000600007c24 */ /* 0x001fc4000f8e0205 */
[----:B--2---:R-:W-:-:S04]  /*00b0*/  IMAD R7, R7, UR7, R4 ;  /* 0x0000000707077c24 */ /* 0x004fc8000f8e0204 */
[----:B-1----:R-:W-:-:S04]  /*00c0*/  IMAD R5, R0, UR9, R7 ;  /* 0x0000000900057c24 */ /* 0x002fc8000f8e0207 */
[----:B----4-:R-:W-:Y:S02]  /*00d0*/  IMAD.WIDE R2, R5, 0x4, R2 ;  /* 0x0000000405027825 */ /* 0x010fe400078e0202 */
[----:B------:R-:W0:Y:S04]  /*00e0*/  LDC.64 R4, c[0x0][0x388] ;  /* 0x0000e200ff047b82 */ /* 0x000e280000000a00 */
[----:B---3--:R-:W2:Y:S01]  /*00f0*/  LDG.E R3, desc[UR4][R2.64] ;  /* 0x0000000402037981 */ /* 0x008ea2000c1e1900 */
[----:B------:R-:W-:-:S04]  /*0100*/  IMAD R7, R7, UR8, R0 ;  /* 0x0000000807077c24 */ /* 0x000fc8000f8e0200 */
[----:B0-----:R-:W-:-:S05]  /*0110*/  IMAD.WIDE R4, R7, 0x4, R4 ;  /* 0x0000000407047825 */ /* 0x001fca00078e0204 */
[----:B--2---:R-:W-:Y:S01]  /*0120*/  STG.E desc[UR4][R4.64], R3 ;  /* 0x0000000304007986 */ /* 0x004fe2000c101904 */
[----:B------:R-:W-:Y:S05]  /*0130*/  EXIT ;  /* 0x000000000000794d */ /* 0x000fea0003800000 */
.L_x_1:
        /* <DEDUP_REMOVED lines=12> */
.L_x_3:


//--------------------- .nv.shared.reserved.0     --------------------------
	.section	.nv.shared.reserved.0,"aw",@nobits
	.weak		__nv_reservedSMEM_offset_0_alias
	.size		__nv_reservedSMEM_offset_0_alias, 0, 64
	.other		__nv_reservedSMEM_offset_0_alias,@"STO_CUDA_RESERVED_SHARED STV_DEFAULT"
__nv_reservedSMEM_offset_0_alias:
	.zero		0
	.zero		64


//--------------------- .nv.constant0._Z11init_matrixPf --------------------------
	.section	.nv.constant0._Z11init_matrixPf,"a",@progbits
	.sectionflags	@""
	.align	4
.nv.constant0._Z11init_matrixPf:
	.zero		904


//--------------------- .nv.constant0._Z9transposePKfPfii --------------------------
	.section	.nv.constant0._Z9transposePKfPfii,"a",@progbits
	.sectionflags	@""
	.align	4
.nv.constant0._Z9transposePKfPfii:
	.zero		920


//--------------------- SYMBOLS --------------------------

	.type		.nv.reservedSmem.offset0,@object
	.size		.nv.reservedSmem.offset0,0x4
